//
// Generated by NVIDIA NVVM Compiler
//
// Compiler Build ID: CL-36424714
// Cuda compilation tools, release 13.0, V13.0.88
// Based on NVVM 20.0.0
//

.version 9.0
.target sm_100
.address_size 64

	// .globl	_Z13gemm_baselinePfS_S_
.global .align 4 .u32 dev_N;

.visible .entry _Z13gemm_baselinePfS_S_(
	.param .u64 .ptr .align 1 _Z13gemm_baselinePfS_S__param_0,
	.param .u64 .ptr .align 1 _Z13gemm_baselinePfS_S__param_1,
	.param .u64 .ptr .align 1 _Z13gemm_baselinePfS_S__param_2
)
{
	.reg .pred 	%p<4>;
	.reg .b32 	%r<27>;
	.reg .b32 	%f<5>;
	.reg .b64 	%rd<15>;

	ld.param.u64 	%rd4, [_Z13gemm_baselinePfS_S__param_0];
	ld.param.u64 	%rd5, [_Z13gemm_baselinePfS_S__param_1];
	ld.param.u64 	%rd6, [_Z13gemm_baselinePfS_S__param_2];
	cvta.to.global.u64 	%rd1, %rd6;
	mov.u32 	%r9, %ctaid.x;
	mov.u32 	%r10, %ntid.x;
	mov.u32 	%r11, %tid.x;
	mad.lo.s32 	%r1, %r9, %r10, %r11;
	mov.u32 	%r12, %ctaid.y;
	mov.u32 	%r13, %ntid.y;
	mov.u32 	%r14, %tid.y;
	mad.lo.s32 	%r15, %r12, %r13, %r14;
	ld.global.u32 	%r16, [dev_N];
	max.s32 	%r17, %r1, %r15;
	setp.ge.s32 	%p1, %r17, %r16;
	@%p1 bra 	$L__BB0_4;
	mad.lo.s32 	%r18, %r16, %r15, %r1;
	mul.wide.s32 	%rd7, %r18, 4;
	add.s64 	%rd8, %rd1, %rd7;
	mov.b32 	%r19, 0;
	st.global.u32 	[%rd8], %r19;
	ld.global.u32 	%r25, [dev_N];
	setp.lt.s32 	%p2, %r25, 1;
	@%p2 bra 	$L__BB0_4;
	cvta.to.global.u64 	%rd2, %rd4;
	cvta.to.global.u64 	%rd3, %rd5;
	mov.b32 	%r26, 0;
$L__BB0_3:
	mul.lo.s32 	%r21, %r25, %r15;
	add.s32 	%r22, %r21, %r26;
	mul.wide.s32 	%rd9, %r22, 4;
	add.s64 	%rd10, %rd2, %rd9;
	ld.global.f32 	%f1, [%rd10];
	mad.lo.s32 	%r23, %r25, %r26, %r1;
	mul.wide.s32 	%rd11, %r23, 4;
	add.s64 	%rd12, %rd3, %rd11;
	ld.global.f32 	%f2, [%rd12];
	add.s32 	%r24, %r21, %r1;
	mul.wide.s32 	%rd13, %r24, 4;
	add.s64 	%rd14, %rd1, %rd13;
	ld.global.f32 	%f3, [%rd14];
	fma.rn.f32 	%f4, %f1, %f2, %f3;
	st.global.f32 	[%rd14], %f4;
	add.s32 	%r26, %r26, 1;
	ld.global.u32 	%r25, [dev_N];
	setp.lt.s32 	%p3, %r26, %r25;
	@%p3 bra 	$L__BB0_3;
$L__BB0_4:
	ret;

}


// ===== COMPILED SASS (sm_100) =====

	.target	sm_100

	.elftype	@"ET_EXEC"


//--------------------- .note.nv.tkinfo           --------------------------
	.section	.note.nv.tkinfo,"",@"SHT_NOTE"
	.sectionflags	@"SHF_NOTE_NV_TKINFO"
	.tkinfo
        /*0018*/ 	.word	0x00000002
        /*0030*/ 	.string	""
        /*0030*/ 	.string	"ptxas"
        /*0030*/ 	.string	"Cuda compilation tools, release 13.0, V13.0.88"
        /*0030*/ 	.string	"Build cuda_13.0.r13.0/compiler.36424714_0"
        /*0030*/ 	.string	"-arch sm_100 -m 64 "



//--------------------- .note.nv.cuinfo           --------------------------
	.section	.note.nv.cuinfo,"",@"SHT_NOTE"
	.sectionflags	@"SHF_NOTE_NV_CUINFO"
        /*0018*/ 	.short	0x0002
        /*001a*/ 	.short	0x0064
        /*001c*/ 	.short	0x0082
	.zero		2


//--------------------- .nv.info                  --------------------------
	.section	.nv.info,"",@"SHT_CUDA_INFO"
	.align	4


	//----- nvinfo : EIATTR_REGCOUNT
	.align		4
        /*0000*/ 	.byte	0x04, 0x2f
        /*0002*/ 	.short	(.L_2 - .L_1)
	.align		4
.L_1:
        /*0004*/ 	.word	index@(_Z13gemm_baselinePfS_S_)
        /*0008*/ 	.word	0x00000014


	//----- nvinfo : EIATTR_FRAME_SIZE
	.align		4
.L_2:
        /*000c*/ 	.byte	0x04, 0x11
        /*000e*/ 	.short	(.L_4 - .L_3)
	.align		4
.L_3:
        /*0010*/ 	.word	index@(_Z13gemm_baselinePfS_S_)
        /*0014*/ 	.word	0x00000000


	//----- nvinfo : EIATTR_MIN_STACK_SIZE
	.align		4
.L_4:
        /*0018*/ 	.byte	0x04, 0x12
        /*001a*/ 	.short	(.L_6 - .L_5)
	.align		4
.L_5:
        /*001c*/ 	.word	index@(_Z13gemm_baselinePfS_S_)
        /*0020*/ 	.word	0x00000000
.L_6:


//--------------------- .nv.compat                --------------------------
	.section	.nv.compat,"",@"SHT_CUDA_COMPAT_INFO"
	.align	4
        /*0000*/ 	.byte	0x02, 0x09, 0x00, 0x00, 0x02, 0x02, 0x01, 0x00, 0x02, 0x05, 0x05, 0x00, 0x03, 0x07, 0x01, 0x01
        /*0010*/ 	.byte	0x02, 0x03, 0x00, 0x00, 0x02, 0x06, 0x01, 0x00, 0x04, 0x0b, 0x08, 0x00, 0x09, 0x00, 0x00, 0x00
        /*0020*/ 	.byte	0x00, 0x00, 0x00, 0x00


//--------------------- .nv.info._Z13gemm_baselinePfS_S_ --------------------------
	.section	.nv.info._Z13gemm_baselinePfS_S_,"",@"SHT_CUDA_INFO"
	.sectionflags	@""
	.align	4


	//----- nvinfo : EIATTR_CUDA_API_VERSION
	.align		4
        /*0000*/ 	.byte	0x04, 0x37
        /*0002*/ 	.short	(.L_8 - .L_7)
.L_7:
        /*0004*/ 	.word	0x00000082


	//----- nvinfo : EIATTR_KPARAM_INFO
	.align		4
.L_8:
        /*0008*/ 	.byte	0x04, 0x17
        /*000a*/ 	.short	(.L_10 - .L_9)
.L_9:
        /*000c*/ 	.word	0x00000000
        /*0010*/ 	.short	0x0002
        /*0012*/ 	.short	0x0010
        /*0014*/ 	.byte	0x00, 0xf5, 0x21, 0x00


	//----- nvinfo : EIATTR_KPARAM_INFO
	.align		4
.L_10:
        /*0018*/ 	.byte	0x04, 0x17
        /*001a*/ 	.short	(.L_12 - .L_11)
.L_11:
        /*001c*/ 	.word	0x00000000
        /*0020*/ 	.short	0x0001
        /*0022*/ 	.short	0x0008
        /*0024*/ 	.byte	0x00, 0xf5, 0x21, 0x00


	//----- nvinfo : EIATTR_KPARAM_INFO
	.align		4
.L_12:
        /*0028*/ 	.byte	0x04, 0x17
        /*002a*/ 	.short	(.L_14 - .L_13)
.L_13:
        /*002c*/ 	.word	0x00000000
        /*0030*/ 	.short	0x0000
        /*0032*/ 	.short	0x0000
        /*0034*/ 	.byte	0x00, 0xf5, 0x21, 0x00


	//----- nvinfo : EIATTR_SPARSE_MMA_MASK
	.align		4
.L_14:
        /*0038*/ 	.byte	0x03, 0x50
        /*003a*/ 	.short	0x0000


	//----- nvinfo : EIATTR_MAXREG_COUNT
	.align		4
        /*003c*/ 	.byte	0x03, 0x1b
        /*003e*/ 	.short	0x00ff


	//----- nvinfo : EIATTR_MERCURY_ISA_VERSION
	.align		4
        /*0040*/ 	.byte	0x03, 0x5f
        /*0042*/ 	.short	0x0101


	//----- nvinfo : EIATTR_VRC_CTA_INIT_COUNT
	.align		4
        /*0044*/ 	.byte	0x02, 0x4a
	.zero		1
	.zero		1


	//----- nvinfo : EIATTR_EXIT_INSTR_OFFSETS
	.align		4
        /*0048*/ 	.byte	0x04, 0x1c
        /*004a*/ 	.short	(.L_16 - .L_15)


	//   ....[0]....
.L_15:
        /*004c*/ 	.word	0x000000e0


	//   ....[1]....
        /*0050*/ 	.word	0x00000150


	//   ....[2]....
        /*0054*/ 	.word	0x00000280


	//----- nvinfo : EIATTR_CBANK_PARAM_SIZE
	.align		4
.L_16:
        /*0058*/ 	.byte	0x03, 0x19
        /*005a*/ 	.short	0x0018


	//----- nvinfo : EIATTR_PARAM_CBANK
	.align		4
        /*005c*/ 	.byte	0x04, 0x0a
        /*005e*/ 	.short	(.L_18 - .L_17)
	.align		4
.L_17:
        /*0060*/ 	.word	index@(.nv.constant0._Z13gemm_baselinePfS_S_)
        /*0064*/ 	.short	0x0380
        /*0066*/ 	.short	0x0018


	//----- nvinfo : EIATTR_SW_WAR
	.align		4
.L_18:
        /*0068*/ 	.byte	0x04, 0x36
        /*006a*/ 	.short	(.L_20 - .L_19)
.L_19:
        /*006c*/ 	.word	0x00000008
.L_20:


//--------------------- .nv.callgraph             --------------------------
	.section	.nv.callgraph,"",@"SHT_CUDA_CALLGRAPH"
	.align	4
	.sectionentsize	8
	.align		4
        /*0000*/ 	.word	0x00000000
	.align		4
        /*0004*/ 	.word	0xffffffff
	.align		4
        /*0008*/ 	.word	0x00000000
	.align		4
        /*000c*/ 	.word	0xfffffffe
	.align		4
        /*0010*/ 	.word	0x00000000
	.align		4
        /*0014*/ 	.word	0xfffffffd
	.align		4
        /*0018*/ 	.word	0x00000000
	.align		4
        /*001c*/ 	.word	0xfffffffc


//--------------------- .nv.constant4             --------------------------
	.section	.nv.constant4,"a",@progbits
	.align	8
	.align		8
.nv.constant4:
        /*0000*/ 	.dword	dev_N


//--------------------- .text._Z13gemm_baselinePfS_S_ --------------------------
	.section	.text._Z13gemm_baselinePfS_S_,"ax",@progbits
	.align	128
        .global         _Z13gemm_baselinePfS_S_
        .type           _Z13gemm_baselinePfS_S_,@function
        .size           _Z13gemm_baselinePfS_S_,(.L_x_2 - _Z13gemm_baselinePfS_S_)
        .other          _Z13gemm_baselinePfS_S_,@"STO_CUDA_ENTRY STV_DEFAULT"
_Z13gemm_baselinePfS_S_:
.text._Z13gemm_baselinePfS_S_:
[----:B------:R-:W-:Y:S08]  /*0000*/  LDC R1, c[0x0][0x37c] ;  /* 0x0000df00ff017b82 */ /* 0x000ff00000000800 */
[----:B------:R-:W0:Y:S01]  /*0010*/  LDC.64 R2, c[0x4][RZ] ;  /* 0x01000000ff027b82 */ /* 0x000e220000000a00 */
[----:B------:R-:W0:Y:S02]  /*0020*/  LDCU.64 UR6, c[0x0][0x358] ;  /* 0x00006b00ff0677ac */ /* 0x000e240008000a00 */
[----:B0-----:R-:W2:Y:S05]  /*0030*/  LDG.E R6, desc[UR6][R2.64] ;  /* 0x0000000602067981 */ /* 0x001eaa000c1e1900 */
[----:B------:R-:W0:Y:S01]  /*0040*/  LDC R0, c[0x0][0x360] ;  /* 0x0000d800ff007b82 */ /* 0x000e220000000800 */
[----:B------:R-:W0:Y:S01]  /*0050*/  S2R R5, SR_TID.X ;  /* 0x0000000000057919 */ /* 0x000e220000002100 */
[----:B------:R-:W1:Y:S06]  /*0060*/  S2R R4, SR_TID.Y ;  /* 0x0000000000047919 */ /* 0x000e6c0000002200 */
[----:B------:R-:W0:Y:S08]  /*0070*/  S2UR UR4, SR_CTAID.X ;  /* 0x00000000000479c3 */ /* 0x000e300000002500 */
[----:B------:R-:W1:Y:S08]  /*0080*/  S2UR UR5, SR_CTAID.Y ;  /* 0x00000000000579c3 */ /* 0x000e700000002600 */
[----:B------:R-:W1:Y:S01]  /*0090*/  LDC R7, c[0x0][0x364] ;  /* 0x0000d900ff077b82 */ /* 0x000e620000000800 */
[----:B0-----:R-:W-:-:S02]  /*00a0*/  IMAD R0, R0, UR4, R5 ;  /* 0x0000000400007c24 */ /* 0x001fc4000f8e0205 */
[----:B-1----:R-:W-:-:S05]  /*00b0*/  IMAD R7, R7, UR5, R4 ;  /* 0x0000000507077c24 */ /* 0x002fca000f8e0204 */
[----:B------:R-:W-:-:S04]  /*00c0*/  VIMNMX R5, PT, PT, R0, R7, !PT ;  /* 0x0000000700057248 */ /* 0x000fc80007fe0100 */
[----:B--2---:R-:W-:-:S13]  /*00d0*/  ISETP.GE.AND P0, PT, R5, R6, PT ;  /* 0x000000060500720c */ /* 0x004fda0003f06270 */
[----:B------:R-:W-:Y:S05]  /*00e0*/  @P0 EXIT ;  /* 0x000000000000094d */ /* 0x000fea0003800000 */
[----:B------:R-:W0:Y:S01]  /*00f0*/  LDC.64 R4, c[0x0][0x390] ;  /* 0x0000e400ff047b82 */ /* 0x000e220000000a00 */
[----:B------:R-:W-:-:S04]  /*0100*/  IMAD R9, R7, R6, R0 ;  /* 0x0000000607097224 */ /* 0x000fc800078e0200 */
[----:B0-----:R-:W-:-:S05]  /*0110*/  IMAD.WIDE R8, R9, 0x4, R4 ;  /* 0x0000000409087825 */ /* 0x001fca00078e0204 */
[----:B------:R0:W-:Y:S04]  /*0120*/  STG.E desc[UR6][R8.64], RZ ;  /* 0x000000ff08007986 */ /* 0x0001e8000c101906 */
[----:B------:R-:W2:Y:S02]  /*0130*/  LDG.E R6, desc[UR6][R2.64] ;  /* 0x0000000602067981 */ /* 0x000ea4000c1e1900 */
[----:B--2---:R-:W-:-:S13]  /*0140*/  ISETP.GE.AND P0, PT, R6, 0x1, PT ;  /* 0x000000010600780c */ /* 0x004fda0003f06270 */
[----:B0-----:R-:W-:Y:S05]  /*0150*/  @!P0 EXIT ;  /* 0x000000000000894d */ /* 0x001fea0003800000 */
[----:B------:R-:W-:-:S05]  /*0160*/  UMOV UR4, URZ ;  /* 0x000000ff00047c82 */ /* 0x000fca0008000000 */
.L_x_0:
[----:B------:R-:W0:Y:S01]  /*0170*/  LDC.64 R8, c[0x0][0x380] ;  /* 0x0000e000ff087b82 */ /* 0x000e220000000a00 */
[CC--:B------:R-:W-:Y:S02]  /*0180*/  IMAD R13, R7.reuse, R6.reuse, UR4 ;  /* 0x00000004070d7e24 */ /* 0x0c0fe4000f8e0206 */
[--C-:B------:R-:W-:Y:S02]  /*0190*/  IMAD R15, R6, UR4, R0.reuse ;  /* 0x00000004060f7c24 */ /* 0x100fe4000f8e0200 */
[----:B------:R-:W-:-:S03]  /*01a0*/  IMAD R17, R7, R6, R0 ;  /* 0x0000000607117224 */ /* 0x000fc600078e0200 */
[----:B------:R-:W1:Y:S01]  /*01b0*/  LDC.64 R10, c[0x0][0x388] ;  /* 0x0000e200ff0a7b82 */ /* 0x000e620000000a00 */
[----:B0-----:R-:W-:-:S04]  /*01c0*/  IMAD.WIDE R8, R13, 0x4, R8 ;  /* 0x000000040d087825 */ /* 0x001fc800078e0208 */
[----:B------:R-:W-:Y:S02]  /*01d0*/  IMAD.WIDE R12, R17, 0x4, R4 ;  /* 0x00000004110c7825 */ /* 0x000fe400078e0204 */
[----:B------:R-:W2:Y:S02]  /*01e0*/  LDG.E R8, desc[UR6][R8.64] ;  /* 0x0000000608087981 */ /* 0x000ea4000c1e1900 */
[----:B-1----:R-:W-:Y:S02]  /*01f0*/  IMAD.WIDE R10, R15, 0x4, R10 ;  /* 0x000000040f0a7825 */ /* 0x002fe400078e020a */
[----:B------:R-:W2:Y:S04]  /*0200*/  LDG.E R15, desc[UR6][R12.64] ;  /* 0x000000060c0f7981 */ /* 0x000ea8000c1e1900 */
[----:B------:R-:W2:Y:S02]  /*0210*/  LDG.E R11, desc[UR6][R10.64] ;  /* 0x000000060a0b7981 */ /* 0x000ea4000c1e1900 */
[----:B--2---:R-:W-:-:S05]  /*0220*/  FFMA R15, R8, R11, R15 ;  /* 0x0000000b080f7223 */ /* 0x004fca000000000f */
[----:B------:R0:W-:Y:S04]  /*0230*/  STG.E desc[UR6][R12.64], R15 ;  /* 0x0000000f0c007986 */ /* 0x0001e8000c101906 */
[----:B------:R-:W2:Y:S01]  /*0240*/  LDG.E R6, desc[UR6][R2.64] ;  /* 0x0000000602067981 */ /* 0x000ea2000c1e1900 */
[----:B------:R-:W-:-:S06]  /*0250*/  UIADD3 UR4, UPT, UPT, UR4, 0x1, URZ ;  /* 0x0000000104047890 */ /* 0x000fcc000fffe0ff */
[----:B--2---:R-:W-:-:S13]  /*0260*/  ISETP.LE.AND P0, PT, R6, UR4, PT ;  /* 0x0000000406007c0c */ /* 0x004fda000bf03270 */
[----:B0-----:R-:W-:Y:S05]  /*0270*/  @!P0 BRA `(.L_x_0) ;  /* 0xfffffffc00bc8947 */ /* 0x001fea000383ffff */
[----:B------:R-:W-:Y:S05]  /*0280*/  EXIT ;  /* 0x000000000000794d */ /* 0x000fea0003800000 */
.L_x_1:
[----:B------:R-:W-:-:S00]  /*0290*/  BRA `(.L_x_1) ;  /* 0xfffffffc00fc7947 */ /* 0x000fc0000383ffff */
[----:B------:R-:W-:-:S00]  /*02a0*/  NOP ;  /* 0x0000000000007918 */ /* 0x000fc00000000000 */
        /* <DEDUP_REMOVED lines=13> */
.L_x_2:


//--------------------- .nv.shared.reserved.0     --------------------------
	.section	.nv.shared.reserved.0,"aw",@nobits
	.weak		__nv_reservedSMEM_offset_0_alias
	.size		__nv_reservedSMEM_offset_0_alias, 0, 64
	.other		__nv_reservedSMEM_offset_0_alias,@"STO_CUDA_RESERVED_SHARED STV_DEFAULT"
__nv_reservedSMEM_offset_0_alias:
	.zero		0
	.zero		64


//--------------------- .nv.global                --------------------------
	.section	.nv.global,"aw",@nobits
	.align	4
.nv.global:
	.type		dev_N,@object
	.size		dev_N,(.L_0 - dev_N)
dev_N:
	.zero		4
.L_0:


//--------------------- .nv.constant0._Z13gemm_baselinePfS_S_ --------------------------
	.section	.nv.constant0._Z13gemm_baselinePfS_S_,"a",@progbits
	.sectionflags	@""
	.align	4
.nv.constant0._Z13gemm_baselinePfS_S_:
	.zero		920


//--------------------- SYMBOLS --------------------------

	.type		.nv.reservedSmem.offset0,@object
	.size		.nv.reservedSmem.offset0,0x4
